	.headerflags	@"EF_CUDA_TEXMODE_UNIFIED EF_CUDA_64BIT_ADDRESS EF_CUDA_ACCELERATORS EF_CUDA_SM90 EF_CUDA_VIRTUAL_SM(EF_CUDA_SM90)"
	.elftype	@"ET_EXEC"


//--------------------- .nv.info                  --------------------------
	.section	.nv.info,"",@"SHT_CUDA_INFO"
	.align	4


	//----- nvinfo : EIATTR_REGCOUNT
	.align		4
        /*0000*/ 	.byte	0x04, 0x2f
        /*0002*/ 	.short	(.L_1 - .L_0)
	.align		4
.L_0:
        /*0004*/ 	.word	index@(triton_poi_fused__unsafe_index_add_38)
        /*0008*/ 	.word	0x0000001e


	//----- nvinfo : EIATTR_MIN_STACK_SIZE
	.align		4
.L_1:
        /*000c*/ 	.byte	0x04, 0x12
        /*000e*/ 	.short	(.L_3 - .L_2)
	.align		4
.L_2:
        /*0010*/ 	.word	index@(triton_poi_fused__unsafe_index_add_38)
        /*0014*/ 	.word	0x00000000


	//----- nvinfo : EIATTR_FRAME_SIZE
	.align		4
.L_3:
        /*0018*/ 	.byte	0x04, 0x11
        /*001a*/ 	.short	(.L_5 - .L_4)
	.align		4
.L_4:
        /*001c*/ 	.word	index@(triton_poi_fused__unsafe_index_add_38)
        /*0020*/ 	.word	0x00000000


	//----- nvinfo : EIATTR_MIN_STACK_SIZE
	.align		4
.L_5:
        /*0024*/ 	.byte	0x04, 0x12
        /*0026*/ 	.short	(.L_7 - .L_6)
	.align		4
.L_6:
        /*0028*/ 	.word	index@(triton_poi_fused__unsafe_index_add_38)
        /*002c*/ 	.word	0x00000000
.L_7:


//--------------------- .nv.info.triton_poi_fused__unsafe_index_add_38 --------------------------
	.section	.nv.info.triton_poi_fused__unsafe_index_add_38,"",@"SHT_CUDA_INFO"
	.sectionflags	@""
	.align	4


	//----- nvinfo : EIATTR_CUDA_API_VERSION
	.align		4
        /*0000*/ 	.byte	0x04, 0x37
        /*0002*/ 	.short	(.L_9 - .L_8)
.L_8:
        /*0004*/ 	.word	0x0000007c


	//----- nvinfo : EIATTR_KPARAM_INFO
	.align		4
.L_9:
        /*0008*/ 	.byte	0x04, 0x17
        /*000a*/ 	.short	(.L_11 - .L_10)
.L_10:
        /*000c*/ 	.word	0x00000000
        /*0010*/ 	.short	0x0004
        /*0012*/ 	.short	0x0020
        /*0014*/ 	.byte	0x00, 0xf0, 0x11, 0x00


	//----- nvinfo : EIATTR_KPARAM_INFO
	.align		4
.L_11:
        /*0018*/ 	.byte	0x04, 0x17
        /*001a*/ 	.short	(.L_13 - .L_12)
.L_12:
        /*001c*/ 	.word	0x00000000
        /*0020*/ 	.short	0x0003
        /*0022*/ 	.short	0x0018
        /*0024*/ 	.byte	0x00, 0xf4, 0x21, 0x00


	//----- nvinfo : EIATTR_KPARAM_INFO
	.align		4
.L_13:
        /*0028*/ 	.byte	0x04, 0x17
        /*002a*/ 	.short	(.L_15 - .L_14)
.L_14:
        /*002c*/ 	.word	0x00000000
        /*0030*/ 	.short	0x0002
        /*0032*/ 	.short	0x0010
        /*0034*/ 	.byte	0x00, 0xf4, 0x21, 0x00


	//----- nvinfo : EIATTR_KPARAM_INFO
	.align		4
.L_15:
        /*0038*/ 	.byte	0x04, 0x17
        /*003a*/ 	.short	(.L_17 - .L_16)
.L_16:
        /*003c*/ 	.word	0x00000000
        /*0040*/ 	.short	0x0001
        /*0042*/ 	.short	0x0008
        /*0044*/ 	.byte	0x00, 0xf4, 0x21, 0x00


	//----- nvinfo : EIATTR_KPARAM_INFO
	.align		4
.L_17:
        /*0048*/ 	.byte	0x04, 0x17
        /*004a*/ 	.short	(.L_19 - .L_18)
.L_18:
        /*004c*/ 	.word	0x00000000
        /*0050*/ 	.short	0x0000
        /*0052*/ 	.short	0x0000
        /*0054*/ 	.byte	0x00, 0xf4, 0x21, 0x00


	//----- nvinfo : EIATTR_SPARSE_MMA_MASK
	.align		4
.L_19:
        /*0058*/ 	.byte	0x03, 0x50
        /*005a*/ 	.short	0x0000


	//----- nvinfo : EIATTR_MAXREG_COUNT
	.align		4
        /*005c*/ 	.byte	0x03, 0x1b
        /*005e*/ 	.short	0x00ff


	//----- nvinfo : EIATTR_EXIT_INSTR_OFFSETS
	.align		4
        /*0060*/ 	.byte	0x04, 0x1c
        /*0062*/ 	.short	(.L_21 - .L_20)


	//   ....[0]....
.L_20:
        /*0064*/ 	.word	0x000009e0


	//----- nvinfo : EIATTR_REQNTID
	.align		4
.L_21:
        /*0068*/ 	.byte	0x04, 0x10
        /*006a*/ 	.short	(.L_23 - .L_22)
.L_22:
        /*006c*/ 	.word	0x00000080
        /*0070*/ 	.word	0x00000001
        /*0074*/ 	.word	0x00000001


	//----- nvinfo : EIATTR_CBANK_PARAM_SIZE
	.align		4
.L_23:
        /*0078*/ 	.byte	0x03, 0x19
        /*007a*/ 	.short	0x0024


	//----- nvinfo : EIATTR_PARAM_CBANK
	.align		4
        /*007c*/ 	.byte	0x04, 0x0a
        /*007e*/ 	.short	(.L_25 - .L_24)
	.align		4
.L_24:
        /*0080*/ 	.word	index@(.nv.constant0.triton_poi_fused__unsafe_index_add_38)
        /*0084*/ 	.short	0x0210
        /*0086*/ 	.short	0x0024


	//----- nvinfo : EIATTR_SW_WAR
	.align		4
.L_25:
        /*0088*/ 	.byte	0x04, 0x36
        /*008a*/ 	.short	(.L_27 - .L_26)
.L_26:
        /*008c*/ 	.word	0x00000008
.L_27:


//--------------------- .nv.callgraph             --------------------------
	.section	.nv.callgraph,"",@"SHT_CUDA_CALLGRAPH"
	.align	4
	.sectionentsize	8
	.align		4
        /*0000*/ 	.word	0x00000000
	.align		4
        /*0004*/ 	.word	0xffffffff
	.align		4
        /*0008*/ 	.word	0x00000000
	.align		4
        /*000c*/ 	.word	0xfffffffe
	.align		4
        /*0010*/ 	.word	0x00000000
	.align		4
        /*0014*/ 	.word	0xfffffffd
	.align		4
        /*0018*/ 	.word	0x00000000
	.align		4
        /*001c*/ 	.word	0xfffffffc


//--------------------- .text.triton_poi_fused__unsafe_index_add_38 --------------------------
	.section	.text.triton_poi_fused__unsafe_index_add_38,"ax",@progbits
	.align	128
        .global         triton_poi_fused__unsafe_index_add_38
        .type           triton_poi_fused__unsafe_index_add_38,@function
        .size           triton_poi_fused__unsafe_index_add_38,(.L_x_1 - triton_poi_fused__unsafe_index_add_38)
        .other          triton_poi_fused__unsafe_index_add_38,@"STO_CUDA_ENTRY STV_DEFAULT"
triton_poi_fused__unsafe_index_add_38:
.text.triton_poi_fused__unsafe_index_add_38:
[----:B------:R-:W-:Y:S01]  /*0000*/  LDC R1, c[0x0][0x28] ;  /* 0x00000a00ff017b82 */ /* 0x000fe20000000800 */
[----:B------:R-:W1:Y:S07]  /*0010*/  S2R R0, SR_TID.X ;  /* 0x0000000000007919 */ /* 0x000e6e0000002100 */
[----:B------:R-:W2:Y:S01]  /*0020*/  LDC.64 R4, c[0x0][0x210] ;  /* 0x00008400ff047b82 */ /* 0x000ea20000000a00 */
[----:B------:R-:W-:Y:S01]  /*0030*/  ULDC.64 UR4, c[0x0][0x208] ;  /* 0x0000820000047ab9 */ /* 0x000fe20000000a00 */
[----:B------:R-:W-:Y:S01]  /*0040*/  ULDC.64 UR6, c[0x0][0x218] ;  /* 0x0000860000067ab9 */ /* 0x000fe20000000a00 */
[----:B------:R-:W3:Y:S01]  /*0050*/  S2R R3, SR_CTAID.X ;  /* 0x0000000000037919 */ /* 0x000ee20000002500 */
[----:B------:R-:W-:Y:S01]  /*0060*/  ULDC.64 UR8, c[0x0][0x220] ;  /* 0x0000880000087ab9 */ /* 0x000fe20000000a00 */
[----:B-1----:R-:W-:Y:S01]  /*0070*/  IMAD.SHL.U32 R0, R0, 0x4, RZ ;  /* 0x0000000400007824 */ /* 0x002fe200078e00ff */
[----:B---3--:R-:W-:-:S04]  /*0080*/  SHF.R.S32.HI R13, RZ, 0x15, R3 ;  /* 0x00000015ff0d7819 */ /* 0x008fc80000011403 */
[----:B------:R-:W-:Y:S02]  /*0090*/  LOP3.LUT R0, R0, 0x1fc, RZ, 0xc0, !PT ;  /* 0x000001fc00007812 */ /* 0x000fe400078ec0ff */
[----:B------:R-:W-:-:S03]  /*00a0*/  SGXT R13, R13, 0x1 ;  /* 0x000000010d0d781a */ /* 0x000fc60000000200 */
[----:B------:R-:W-:-:S04]  /*00b0*/  IMAD R14, R3, 0x400, R0 ;  /* 0x00000400030e7824 */ /* 0x000fc800078e0200 */
[----:B------:R-:W-:Y:S01]  /*00c0*/  VIADD R0, R14, 0x200 ;  /* 0x000002000e007836 */ /* 0x000fe20000000000 */
[----:B------:R-:W-:-:S04]  /*00d0*/  SHF.R.S32.HI R3, RZ, 0x1f, R14 ;  /* 0x0000001fff037819 */ /* 0x000fc8000001140e */
[----:B------:R-:W-:Y:S02]  /*00e0*/  LEA.HI R2, R13, R0, RZ, 0x5 ;  /* 0x000000000d027211 */ /* 0x000fe400078f28ff */
[----:B------:R-:W-:Y:S02]  /*00f0*/  LEA.HI R6, R3, R14, RZ, 0x5 ;  /* 0x0000000e03067211 */ /* 0x000fe400078f28ff */
[----:B------:R-:W-:Y:S02]  /*0100*/  SHF.R.S32.HI R3, RZ, 0x5, R2 ;  /* 0x00000005ff037819 */ /* 0x000fe40000011402 */
[----:B------:R-:W-:Y:S02]  /*0110*/  SHF.R.S32.HI R2, RZ, 0x5, R6 ;  /* 0x00000005ff027819 */ /* 0x000fe40000011406 */
[----:B------:R-:W-:Y:S02]  /*0120*/  LEA.HI R8, R3, R3, RZ, 0x5 ;  /* 0x0000000303087211 */ /* 0x000fe400078f28ff */
[----:B------:R-:W-:-:S02]  /*0130*/  LEA.HI R7, R2, R2, RZ, 0x5 ;  /* 0x0000000202077211 */ /* 0x000fc400078f28ff */
[----:B------:R-:W-:Y:S02]  /*0140*/  LOP3.LUT R8, R8, 0xffffffe0, RZ, 0xc0, !PT ;  /* 0xffffffe008087812 */ /* 0x000fe400078ec0ff */
[----:B------:R-:W-:-:S03]  /*0150*/  LOP3.LUT R7, R7, 0xffffffe0, RZ, 0xc0, !PT ;  /* 0xffffffe007077812 */ /* 0x000fc600078ec0ff */
[----:B------:R-:W-:Y:S02]  /*0160*/  IMAD.IADD R3, R3, 0x1, -R8 ;  /* 0x0000000103037824 */ /* 0x000fe400078e0a08 */
[----:B------:R-:W-:Y:S02]  /*0170*/  IMAD.IADD R7, R2, 0x1, -R7 ;  /* 0x0000000102077824 */ /* 0x000fe400078e0a07 */
[----:B--2---:R-:W-:-:S04]  /*0180*/  IMAD.WIDE R2, R3, 0x8, R4 ;  /* 0x0000000803027825 */ /* 0x004fc800078e0204 */
[----:B------:R-:W-:Y:S01]  /*0190*/  IMAD.WIDE R16, R7, 0x8, R4 ;  /* 0x0000000807107825 */ /* 0x000fe200078e0204 */
[----:B------:R-:W-:Y:S01]  /*01a0*/  LOP3.LUT R7, R6, 0xffffffe0, RZ, 0xc0, !PT ;  /* 0xffffffe006077812 */ /* 0x000fe200078ec0ff */
[----:B------:R-:W2:Y:S04]  /*01b0*/  LDG.E.EL.64 R2, desc[UR4][R2.64] ;  /* 0x0000000402027981 */ /* 0x000ea8000c2e1b00 */
[----:B------:R-:W3:Y:S01]  /*01c0*/  LDG.E.EL.64 R16, desc[UR4][R16.64] ;  /* 0x0000000410107981 */ /* 0x000ee2000c2e1b00 */
[----:B------:R-:W-:-:S04]  /*01d0*/  IMAD.IADD R7, R14, 0x1, -R7 ;  /* 0x000000010e077824 */ /* 0x000fc800078e0a07 */
[----:B------:R-:W-:-:S06]  /*01e0*/  IMAD.WIDE R8, R7, 0x8, R4 ;  /* 0x0000000807087825 */ /* 0x000fcc00078e0204 */
[----:B------:R-:W4:Y:S01]  /*01f0*/  LDG.E.EL.128 R8, desc[UR4][R8.64] ;  /* 0x0000000408087981 */ /* 0x000f22000c2e1d00 */
[----:B------:R-:W-:-:S05]  /*0200*/  VIADD R6, R14, 0x2 ;  /* 0x000000020e067836 */ /* 0x000fca0000000000 */
[----:B------:R-:W-:-:S04]  /*0210*/  LEA.HI R7, R13, R6, RZ, 0x5 ;  /* 0x000000060d077211 */ /* 0x000fc800078f28ff */
[----:B------:R-:W-:-:S05]  /*0220*/  LOP3.LUT R7, R7, 0xffffffe0, RZ, 0xc0, !PT ;  /* 0xffffffe007077812 */ /* 0x000fca00078ec0ff */
[----:B------:R-:W-:-:S04]  /*0230*/  IMAD.IADD R7, R6, 0x1, -R7 ;  /* 0x0000000106077824 */ /* 0x000fc800078e0a07 */
[----:B------:R-:W-:-:S06]  /*0240*/  IMAD.WIDE R4, R7, 0x8, R4 ;  /* 0x0000000807047825 */ /* 0x000fcc00078e0204 */
[----:B------:R-:W5:Y:S01]  /*0250*/  LDG.E.EL.128 R4, desc[UR4][R4.64] ;  /* 0x0000000404047981 */ /* 0x000f62000c2e1d00 */
[C---:B------:R-:W-:Y:S02]  /*0260*/  LEA.HI R12, R13.reuse, R14, RZ, 0xa ;  /* 0x0000000e0d0c7211 */ /* 0x040fe400078f50ff */
[----:B------:R-:W-:Y:S02]  /*0270*/  LEA.HI R0, R13, R0, RZ, 0xa ;  /* 0x000000000d007211 */ /* 0x000fe400078f50ff */
[----:B------:R-:W-:Y:S02]  /*0280*/  SHF.R.S32.HI R12, RZ, 0xa, R12 ;  /* 0x0000000aff0c7819 */ /* 0x000fe4000001140c */
[----:B------:R-:W-:-:S03]  /*0290*/  SHF.R.S32.HI R0, RZ, 0xa, R0 ;  /* 0x0000000aff007819 */ /* 0x000fc60000011400 */
[----:B------:R-:W-:Y:S02]  /*02a0*/  IMAD.SHL.U32 R12, R12, 0x100, RZ ;  /* 0x000001000c0c7824 */ /* 0x000fe400078e00ff */
[----:B------:R-:W-:Y:S01]  /*02b0*/  IMAD.SHL.U32 R0, R0, 0x100, RZ ;  /* 0x0000010000007824 */ /* 0x000fe200078e00ff */
[----:B--2---:R-:W-:Y:S02]  /*02c0*/  SHF.R.U32.HI R15, RZ, 0x1b, R3 ;  /* 0x0000001bff0f7819 */ /* 0x004fe40000011603 */
[----:B---3--:R-:W-:Y:S02]  /*02d0*/  SHF.R.U32.HI R19, RZ, 0x1b, R17 ;  /* 0x0000001bff137819 */ /* 0x008fe40000011611 */
[----:B------:R-:W-:Y:S02]  /*02e0*/  LOP3.LUT R15, R15, 0x10, RZ, 0xc0, !PT ;  /* 0x000000100f0f7812 */ /* 0x000fe400078ec0ff */
[----:B------:R-:W-:Y:S02]  /*02f0*/  LOP3.LUT R19, R19, 0x10, RZ, 0xc0, !PT ;  /* 0x0000001013137812 */ /* 0x000fe400078ec0ff */
[----:B------:R-:W-:-:S02]  /*0300*/  IADD3 R13, P1, R2, R15, RZ ;  /* 0x0000000f020d7210 */ /* 0x000fc40007f3e0ff */
[----:B------:R-:W-:Y:S02]  /*0310*/  IADD3 R18, P0, R16, R19, RZ ;  /* 0x0000001310127210 */ /* 0x000fe40007f1e0ff */
[----:B------:R-:W-:Y:S01]  /*0320*/  SHF.R.S32.HI R19, RZ, 0x1f, R12 ;  /* 0x0000001fff137819 */ /* 0x000fe2000001140c */
[----:B------:R-:W-:Y:S01]  /*0330*/  IMAD.X R16, RZ, RZ, R3, P1 ;  /* 0x000000ffff107224 */ /* 0x000fe200008e0603 */
[----:B----4-:R-:W-:Y:S01]  /*0340*/  SHF.R.U32.HI R2, RZ, 0x1b, R9 ;  /* 0x0000001bff027819 */ /* 0x010fe20000011609 */
[----:B------:R-:W-:Y:S01]  /*0350*/  IMAD.X R17, RZ, RZ, R17, P0 ;  /* 0x000000ffff117224 */ /* 0x000fe200000e0611 */
[----:B------:R-:W-:Y:S02]  /*0360*/  SHF.R.S32.HI R15, RZ, 0x1f, R0 ;  /* 0x0000001fff0f7819 */ /* 0x000fe40000011400 */
[----:B------:R-:W-:Y:S02]  /*0370*/  LEA R21, P1, R13, R0, 0x4 ;  /* 0x000000000d157211 */ /* 0x000fe400078220ff */
[----:B------:R-:W-:-:S02]  /*0380*/  LEA R25, P0, R18, R12, 0x4 ;  /* 0x0000000c12197211 */ /* 0x000fc400078020ff */
[----:B------:R-:W-:Y:S02]  /*0390*/  LOP3.LUT R12, R2, 0x10, RZ, 0xc0, !PT ;  /* 0x00000010020c7812 */ /* 0x000fe400078ec0ff */
[----:B------:R-:W-:Y:S02]  /*03a0*/  SHF.R.U32.HI R0, RZ, 0x1b, R11 ;  /* 0x0000001bff007819 */ /* 0x000fe4000001160b */
[----:B------:R-:W-:Y:S02]  /*03b0*/  LEA.HI.X R15, R13, R15, R16, 0x4, P1 ;  /* 0x0000000f0d0f7211 */ /* 0x000fe400008f2410 */
[----:B------:R-:W-:Y:S02]  /*03c0*/  LEA.HI.X R19, R18, R19, R17, 0x4, P0 ;  /* 0x0000001312137211 */ /* 0x000fe400000f2411 */
[C-C-:B------:R-:W-:Y:S02]  /*03d0*/  IADD3 R2, P0, P1, R12.reuse, R25, R8.reuse ;  /* 0x000000190c027210 */ /* 0x140fe4000791e008 */
[----:B------:R-:W-:-:S02]  /*03e0*/  IADD3 R12, P2, P3, R12, R21, R8 ;  /* 0x000000150c0c7210 */ /* 0x000fc40007b5e008 */
[----:B------:R-:W-:Y:S02]  /*03f0*/  LOP3.LUT R0, R0, 0x10, RZ, 0xc0, !PT ;  /* 0x0000001000007812 */ /* 0x000fe400078ec0ff */
[--C-:B------:R-:W-:Y:S02]  /*0400*/  IADD3.X R3, RZ, R19, R9.reuse, P0, P1 ;  /* 0x00000013ff037210 */ /* 0x100fe400007e2409 */
[----:B------:R-:W-:Y:S02]  /*0410*/  IADD3.X R9, RZ, R15, R9, P2, P3 ;  /* 0x0000000fff097210 */ /* 0x000fe400017e6409 */
[C-C-:B------:R-:W-:Y:S02]  /*0420*/  IADD3 R18, P0, P1, R0.reuse, R25, R10.reuse ;  /* 0x0000001900127210 */ /* 0x140fe4000791e00a */
[----:B------:R-:W-:Y:S01]  /*0430*/  IADD3 R0, P2, P3, R0, R21, R10 ;  /* 0x0000001500007210 */ /* 0x000fe20007b5e00a */
[----:B------:R-:W-:Y:S01]  /*0440*/  IMAD.SHL.U32 R10, R12, 0x4, RZ ;  /* 0x000000040c0a7824 */ /* 0x000fe200078e00ff */
[C---:B------:R-:W-:Y:S01]  /*0450*/  SHF.L.U64.HI R3, R2.reuse, 0x2, R3 ;  /* 0x0000000202037819 */ /* 0x040fe20000010203 */
[----:B------:R-:W-:Y:S01]  /*0460*/  IMAD.SHL.U32 R2, R2, 0x4, RZ ;  /* 0x0000000402027824 */ /* 0x000fe200078e00ff */
[----:B------:R-:W-:-:S02]  /*0470*/  SHF.L.U64.HI R16, R12, 0x2, R9 ;  /* 0x000000020c107819 */ /* 0x000fc40000010209 */
[--C-:B------:R-:W-:Y:S02]  /*0480*/  IADD3.X R17, RZ, R19, R11.reuse, P0, P1 ;  /* 0x00000013ff117210 */ /* 0x100fe400007e240b */
[----:B------:R-:W-:Y:S01]  /*0490*/  IADD3 R12, P0, R10, UR6, RZ ;  /* 0x000000060a0c7c10 */ /* 0x000fe2000ff1e0ff */
[----:B------:R-:W-:Y:S01]  /*04a0*/  IMAD.SHL.U32 R20, R18, 0x4, RZ ;  /* 0x0000000412147824 */ /* 0x000fe200078e00ff */
[----:B------:R-:W-:Y:S02]  /*04b0*/  IADD3 R8, P4, R2, UR6, RZ ;  /* 0x0000000602087c10 */ /* 0x000fe4000ff9e0ff */
[----:B------:R-:W-:Y:S02]  /*04c0*/  IADD3 R2, P5, R2, UR8, RZ ;  /* 0x0000000802027c10 */ /* 0x000fe4000ffbe0ff */
[----:B------:R-:W-:Y:S02]  /*04d0*/  IADD3.X R27, RZ, R15, R11, P2, P3 ;  /* 0x0000000fff1b7210 */ /* 0x000fe400017e640b */
[----:B------:R-:W-:-:S02]  /*04e0*/  IADD3 R10, P1, R10, UR8, RZ ;  /* 0x000000080a0a7c10 */ /* 0x000fc4000ff3e0ff */
[----:B------:R-:W-:Y:S02]  /*04f0*/  IADD3.X R13, R16, UR7, RZ, P0, !PT ;  /* 0x00000007100d7c10 */ /* 0x000fe400087fe4ff */
[----:B------:R-:W-:Y:S02]  /*0500*/  IADD3.X R9, R3, UR7, RZ, P4, !PT ;  /* 0x0000000703097c10 */ /* 0x000fe4000a7fe4ff */
[----:B------:R-:W-:Y:S01]  /*0510*/  SHF.L.U64.HI R17, R18, 0x2, R17 ;  /* 0x0000000212117819 */ /* 0x000fe20000010211 */
[----:B------:R5:W2:Y:S01]  /*0520*/  LDG.E.EL R22, desc[UR4][R12.64] ;  /* 0x000000040c167981 */ /* 0x000aa2000c2e1900 */
[----:B------:R-:W-:Y:S02]  /*0530*/  IADD3.X R3, R3, UR9, RZ, P5, !PT ;  /* 0x0000000903037c10 */ /* 0x000fe4000affe4ff */
[----:B------:R-:W-:Y:S01]  /*0540*/  IADD3 R26, P0, R20, UR6, RZ ;  /* 0x00000006141a7c10 */ /* 0x000fe2000ff1e0ff */
[----:B------:R-:W3:Y:S01]  /*0550*/  LDG.E.EL R8, desc[UR4][R8.64] ;  /* 0x0000000408087981 */ /* 0x000ee2000c2e1900 */
[----:B------:R-:W-:-:S02]  /*0560*/  IADD3.X R11, R16, UR9, RZ, P1, !PT ;  /* 0x00000009100b7c10 */ /* 0x000fc40008ffe4ff */
[C---:B------:R-:W-:Y:S01]  /*0570*/  SHF.L.U64.HI R18, R0.reuse, 0x2, R27 ;  /* 0x0000000200127819 */ /* 0x040fe2000001021b */
[----:B------:R-:W-:Y:S01]  /*0580*/  IMAD.SHL.U32 R0, R0, 0x4, RZ ;  /* 0x0000000400007824 */ /* 0x000fe200078e00ff */
[----:B------:R-:W-:Y:S01]  /*0590*/  IADD3 R16, P1, R20, UR8, RZ ;  /* 0x0000000814107c10 */ /* 0x000fe2000ff3e0ff */
[----:B------:R1:W3:Y:S01]  /*05a0*/  LDG.E.EL R23, desc[UR4][R2.64] ;  /* 0x0000000402177981 */ /* 0x0002e2000c2e1900 */
[----:B-----5:R-:W-:Y:S02]  /*05b0*/  SHF.R.U32.HI R13, RZ, 0x1b, R5 ;  /* 0x0000001bff0d7819 */ /* 0x020fe40000011605 */
[----:B------:R-:W-:Y:S01]  /*05c0*/  IADD3.X R27, R17, UR7, RZ, P0, !PT ;  /* 0x00000007111b7c10 */ /* 0x000fe200087fe4ff */
[----:B------:R-:W2:Y:S01]  /*05d0*/  LDG.E.EL R11, desc[UR4][R10.64] ;  /* 0x000000040a0b7981 */ /* 0x000ea2000c2e1900 */
[----:B------:R-:W-:Y:S02]  /*05e0*/  IADD3.X R17, R17, UR9, RZ, P1, !PT ;  /* 0x0000000911117c10 */ /* 0x000fe40008ffe4ff */
[----:B------:R-:W-:Y:S01]  /*05f0*/  IADD3 R12, P1, R0, UR8, RZ ;  /* 0x00000008000c7c10 */ /* 0x000fe2000ff3e0ff */
[----:B------:R4:W5:Y:S01]  /*0600*/  LDG.E.EL R20, desc[UR4][R26.64] ;  /* 0x000000041a147981 */ /* 0x000962000c2e1900 */
[----:B-1----:R-:W-:-:S02]  /*0610*/  IADD3 R2, P0, R0, UR6, RZ ;  /* 0x0000000600027c10 */ /* 0x002fc4000ff1e0ff */
[----:B------:R-:W-:Y:S01]  /*0620*/  LOP3.LUT R0, R13, 0x10, RZ, 0xc0, !PT ;  /* 0x000000100d007812 */ /* 0x000fe200078ec0ff */
[----:B------:R1:W5:Y:S01]  /*0630*/  LDG.E.EL R9, desc[UR4][R16.64] ;  /* 0x0000000410097981 */ /* 0x000362000c2e1900 */
[----:B------:R-:W-:Y:S02]  /*0640*/  SHF.R.U32.HI R24, RZ, 0x1b, R7 ;  /* 0x0000001bff187819 */ /* 0x000fe40000011607 */
[----:B------:R-:W-:Y:S02]  /*0650*/  IADD3.X R3, R18, UR7, RZ, P0, !PT ;  /* 0x0000000712037c10 */ /* 0x000fe400087fe4ff */
[----:B------:R-:W-:Y:S02]  /*0660*/  IADD3.X R13, R18, UR9, RZ, P1, !PT ;  /* 0x00000009120d7c10 */ /* 0x000fe40008ffe4ff */
[--C-:B------:R-:W-:Y:S02]  /*0670*/  IADD3 R18, P2, P3, R0, R25, R4.reuse ;  /* 0x0000001900127210 */ /* 0x100fe40007b5e004 */
[----:B------:R-:W-:Y:S01]  /*0680*/  LOP3.LUT R24, R24, 0x10, RZ, 0xc0, !PT ;  /* 0x0000001018187812 */ /* 0x000fe200078ec0ff */
[----:B------:R1:W5:Y:S01]  /*0690*/  LDG.E.EL R3, desc[UR4][R2.64] ;  /* 0x0000000402037981 */ /* 0x000362000c2e1900 */
[----:B------:R-:W-:Y:S01]  /*06a0*/  IADD3 R0, P0, P1, R0, R21, R4 ;  /* 0x0000001500007210 */ /* 0x000fe2000791e004 */
[----:B------:R-:W-:Y:S01]  /*06b0*/  IMAD.SHL.U32 R4, R18, 0x4, RZ ;  /* 0x0000000412047824 */ /* 0x000fe200078e00ff */
[----:B0---4-:R-:W-:Y:S01]  /*06c0*/  IADD3.X R27, RZ, R19, R5, P2, P3 ;  /* 0x00000013ff1b7210 */ /* 0x011fe200017e6405 */
[----:B------:R0:W4:Y:S01]  /*06d0*/  LDG.E.EL R10, desc[UR4][R12.64] ;  /* 0x000000040c0a7981 */ /* 0x000122000c2e1900 */
[----:B------:R-:W-:-:S02]  /*06e0*/  IADD3 R25, P5, P6, R24, R25, R6 ;  /* 0x0000001918197210 */ /* 0x000fc40007ebe006 */
[----:B------:R-:W-:Y:S02]  /*06f0*/  IADD3 R21, P2, P3, R24, R21, R6 ;  /* 0x0000001518157210 */ /* 0x000fe40007b5e006 */
[----:B-1----:R-:W-:Y:S02]  /*0700*/  SHF.L.U64.HI R16, R18, 0x2, R27 ;  /* 0x0000000212107819 */ /* 0x002fe4000001021b */
[----:B------:R-:W-:Y:S02]  /*0710*/  IADD3.X R17, RZ, R15, R5, P0, P1 ;  /* 0x0000000fff117210 */ /* 0x000fe400007e2405 */
[----:B------:R-:W-:Y:S02]  /*0720*/  IADD3 R18, P4, R4, UR6, RZ ;  /* 0x0000000604127c10 */ /* 0x000fe4000ff9e0ff */
[----:B------:R-:W-:Y:S01]  /*0730*/  IADD3 R6, P0, R4, UR8, RZ ;  /* 0x0000000804067c10 */ /* 0x000fe2000ff1e0ff */
[----:B------:R-:W-:Y:S01]  /*0740*/  IMAD.SHL.U32 R4, R25, 0x4, RZ ;  /* 0x0000000419047824 */ /* 0x000fe200078e00ff */
[----:B------:R-:W-:-:S02]  /*0750*/  IADD3.X R2, RZ, R19, R7, P5, P6 ;  /* 0x00000013ff027210 */ /* 0x000fc40002fec407 */
[----:B0-----:R-:W-:Y:S02]  /*0760*/  IADD3.X R12, RZ, R15, R7, P2, P3 ;  /* 0x0000000fff0c7210 */ /* 0x001fe400017e6407 */
[----:B------:R-:W-:Y:S02]  /*0770*/  SHF.L.U64.HI R5, R25, 0x2, R2 ;  /* 0x0000000219057819 */ /* 0x000fe40000010202 */
[----:B------:R-:W-:Y:S02]  /*0780*/  IADD3.X R7, R16, UR9, RZ, P0, !PT ;  /* 0x0000000910077c10 */ /* 0x000fe400087fe4ff */
[C---:B------:R-:W-:Y:S01]  /*0790*/  SHF.L.U64.HI R2, R0.reuse, 0x2, R17 ;  /* 0x0000000200027819 */ /* 0x040fe20000010211 */
[----:B------:R-:W-:Y:S01]  /*07a0*/  IMAD.SHL.U32 R0, R0, 0x4, RZ ;  /* 0x0000000400007824 */ /* 0x000fe200078e00ff */
[----:B------:R-:W-:Y:S01]  /*07b0*/  IADD3 R26, P0, R4, UR6, RZ ;  /* 0x00000006041a7c10 */ /* 0x000fe2000ff1e0ff */
[----:B------:R-:W-:Y:S01]  /*07c0*/  IMAD.SHL.U32 R13, R21, 0x4, RZ ;  /* 0x00000004150d7824 */ /* 0x000fe200078e00ff */
[----:B------:R-:W-:Y:S01]  /*07d0*/  IADD3.X R19, R16, UR7, RZ, P4, !PT ;  /* 0x0000000710137c10 */ /* 0x000fe2000a7fe4ff */
[----:B------:R0:W4:Y:S01]  /*07e0*/  LDG.E.EL R25, desc[UR4][R6.64] ;  /* 0x0000000406197981 */ /* 0x000122000c2e1900 */
[----:B------:R-:W-:-:S02]  /*07f0*/  IADD3.X R27, R5, UR7, RZ, P0, !PT ;  /* 0x00000007051b7c10 */ /* 0x000fc400087fe4ff */
[----:B------:R-:W-:Y:S01]  /*0800*/  IADD3 R16, P0, R0, UR6, RZ ;  /* 0x0000000600107c10 */ /* 0x000fe2000ff1e0ff */
[----:B------:R1:W4:Y:S01]  /*0810*/  LDG.E.EL R24, desc[UR4][R18.64] ;  /* 0x0000000412187981 */ /* 0x000322000c2e1900 */
[----:B------:R-:W-:Y:S02]  /*0820*/  IADD3 R4, P1, R4, UR8, RZ ;  /* 0x0000000804047c10 */ /* 0x000fe4000ff3e0ff */
[----:B------:R-:W-:Y:S02]  /*0830*/  IADD3.X R17, R2, UR7, RZ, P0, !PT ;  /* 0x0000000702117c10 */ /* 0x000fe400087fe4ff */
[----:B------:R-:W-:Y:S02]  /*0840*/  SHF.L.U64.HI R15, R21, 0x2, R12 ;  /* 0x00000002150f7819 */ /* 0x000fe4000001020c */
[----:B0-----:R-:W-:Y:S01]  /*0850*/  IADD3 R6, P2, R0, UR8, RZ ;  /* 0x0000000800067c10 */ /* 0x001fe2000ff5e0ff */
[----:B------:R0:W4:Y:S01]  /*0860*/  LDG.E.EL R21, desc[UR4][R26.64] ;  /* 0x000000041a157981 */ /* 0x000122000c2e1900 */
[----:B------:R-:W-:-:S02]  /*0870*/  IADD3.X R5, R5, UR9, RZ, P1, !PT ;  /* 0x0000000905057c10 */ /* 0x000fc40008ffe4ff */
[----:B-1----:R-:W-:Y:S02]  /*0880*/  IADD3 R18, P0, R13, UR8, RZ ;  /* 0x000000080d127c10 */ /* 0x002fe4000ff1e0ff */
[----:B------:R-:W-:Y:S01]  /*0890*/  IADD3 R12, P1, R13, UR6, RZ ;  /* 0x000000060d0c7c10 */ /* 0x000fe2000ff3e0ff */
[----:B------:R2:W4:Y:S01]  /*08a0*/  LDG.E.EL R0, desc[UR4][R4.64] ;  /* 0x0000000404007981 */ /* 0x000522000c2e1900 */
[----:B------:R-:W-:Y:S02]  /*08b0*/  IADD3.X R7, R2, UR9, RZ, P2, !PT ;  /* 0x0000000902077c10 */ /* 0x000fe400097fe4ff */
[----:B------:R-:W-:Y:S01]  /*08c0*/  IADD3.X R19, R15, UR9, RZ, P0, !PT ;  /* 0x000000090f137c10 */ /* 0x000fe200087fe4ff */
[----:B------:R-:W4:Y:S01]  /*08d0*/  LDG.E.EL R2, desc[UR4][R16.64] ;  /* 0x0000000410027981 */ /* 0x000f22000c2e1900 */
[----:B------:R-:W-:Y:S01]  /*08e0*/  IADD3.X R13, R15, UR7, RZ, P1, !PT ;  /* 0x000000070f0d7c10 */ /* 0x000fe20008ffe4ff */
[----:B0-----:R-:W0:Y:S02]  /*08f0*/  LDC.64 R26, c[0x0][0x228] ;  /* 0x00008a00ff1a7b82 */ /* 0x001e240000000a00 */
[----:B------:R-:W4:Y:S04]  /*0900*/  LDG.E.EL R7, desc[UR4][R6.64] ;  /* 0x0000000406077981 */ /* 0x000f28000c2e1900 */
[----:B------:R-:W4:Y:S04]  /*0910*/  LDG.E.EL R12, desc[UR4][R12.64] ;  /* 0x000000040c0c7981 */ /* 0x000f28000c2e1900 */
[----:B------:R-:W4:Y:S01]  /*0920*/  LDG.E.EL R19, desc[UR4][R18.64] ;  /* 0x0000000412137981 */ /* 0x000f22000c2e1900 */
[----:B0-----:R-:W-:-:S04]  /*0930*/  IMAD.WIDE R14, R14, 0x4, R26 ;  /* 0x000000040e0e7825 */ /* 0x001fc800078e021a */
[----:B---3--:R-:W-:Y:S01]  /*0940*/  FADD R8, R8, R23 ;  /* 0x0000001708087221 */ /* 0x008fe20000000000 */
[----:B--2---:R-:W-:Y:S01]  /*0950*/  FADD R4, R22, R11 ;  /* 0x0000000b16047221 */ /* 0x004fe20000000000 */
[----:B-----5:R-:W-:Y:S01]  /*0960*/  FADD R9, R20, R9 ;  /* 0x0000000914097221 */ /* 0x020fe20000000000 */
[----:B----4-:R-:W-:Y:S01]  /*0970*/  FADD R5, R3, R10 ;  /* 0x0000000a03057221 */ /* 0x010fe20000000000 */
[----:B------:R-:W-:Y:S01]  /*0980*/  FADD R10, R24, R25 ;  /* 0x00000019180a7221 */ /* 0x000fe20000000000 */
[----:B------:R-:W-:Y:S01]  /*0990*/  FADD R11, R21, R0 ;  /* 0x00000000150b7221 */ /* 0x000fe20000000000 */
[----:B------:R-:W-:-:S04]  /*09a0*/  FADD R6, R2, R7 ;  /* 0x0000000702067221 */ /* 0x000fc80000000000 */
[----:B------:R-:W-:Y:S01]  /*09b0*/  STG.E.128 desc[UR4][R14.64], R8 ;  /* 0x000000080e007986 */ /* 0x000fe2000c101d04 */
[----:B------:R-:W-:-:S05]  /*09c0*/  FADD R7, R12, R19 ;  /* 0x000000130c077221 */ /* 0x000fca0000000000 */
[----:B------:R-:W-:Y:S01]  /*09d0*/  STG.E.128 desc[UR4][R14.64+0x800], R4 ;  /* 0x000800040e007986 */ /* 0x000fe2000c101d04 */
[----:B------:R-:W-:Y:S05]  /*09e0*/  EXIT ;  /* 0x000000000000794d */ /* 0x000fea0003800000 */
.L_x_0:
[----:B------:R-:W-:-:S00]  /*09f0*/  BRA `(.L_x_0) ;  /* 0xfffffffc00fc7947 */ /* 0x000fc0000383ffff */
[----:B------:R-:W-:-:S00]  /*0a00*/  NOP ;  /* 0x0000000000007918 */ /* 0x000fc00000000000 */
[----:B------:R-:W-:-:S00]  /*0a10*/  NOP ;  /* 0x0000000000007918 */ /* 0x000fc00000000000 */
[----:B------:R-:W-:-:S00]  /*0a20*/  NOP ;  /* 0x0000000000007918 */ /* 0x000fc00000000000 */
[----:B------:R-:W-:-:S00]  /*0a30*/  NOP ;  /* 0x0000000000007918 */ /* 0x000fc00000000000 */
[----:B------:R-:W-:-:S00]  /*0a40*/  NOP ;  /* 0x0000000000007918 */ /* 0x000fc00000000000 */
[----:B------:R-:W-:-:S00]  /*0a50*/  NOP ;  /* 0x0000000000007918 */ /* 0x000fc00000000000 */
[----:B------:R-:W-:-:S00]  /*0a60*/  NOP ;  /* 0x0000000000007918 */ /* 0x000fc00000000000 */
[----:B------:R-:W-:-:S00]  /*0a70*/  NOP ;  /* 0x0000000000007918 */ /* 0x000fc00000000000 */
.L_x_1:


//--------------------- .nv.constant0.triton_poi_fused__unsafe_index_add_38 --------------------------
	.section	.nv.constant0.triton_poi_fused__unsafe_index_add_38,"a",@progbits
	.sectionflags	@""
	.align	4
.nv.constant0.triton_poi_fused__unsafe_index_add_38:
	.zero		564
